	.headerflags	@"EF_CUDA_TEXMODE_UNIFIED EF_CUDA_64BIT_ADDRESS EF_CUDA_ACCELERATORS EF_CUDA_SM90 EF_CUDA_VIRTUAL_SM(EF_CUDA_SM90)"
	.elftype	@"ET_EXEC"


//--------------------- .nv.info                  --------------------------
	.section	.nv.info,"",@"SHT_CUDA_INFO"
	.align	4


	//----- nvinfo : EIATTR_REGCOUNT
	.align		4
        /*0000*/ 	.byte	0x04, 0x2f
        /*0002*/ 	.short	(.L_2 - .L_1)
	.align		4
.L_1:
        /*0004*/ 	.word	index@(triton_poi_fused_convolution_gelu_0)
        /*0008*/ 	.word	0x00000013


	//----- nvinfo : EIATTR_MIN_STACK_SIZE
	.align		4
.L_2:
        /*000c*/ 	.byte	0x04, 0x12
        /*000e*/ 	.short	(.L_4 - .L_3)
	.align		4
.L_3:
        /*0010*/ 	.word	index@(triton_poi_fused_convolution_gelu_0)
        /*0014*/ 	.word	0x00000000


	//----- nvinfo : EIATTR_FRAME_SIZE
	.align		4
.L_4:
        /*0018*/ 	.byte	0x04, 0x11
        /*001a*/ 	.short	(.L_6 - .L_5)
	.align		4
.L_5:
        /*001c*/ 	.word	index@(triton_poi_fused_convolution_gelu_0)
        /*0020*/ 	.word	0x00000000


	//----- nvinfo : EIATTR_MIN_STACK_SIZE
	.align		4
.L_6:
        /*0024*/ 	.byte	0x04, 0x12
        /*0026*/ 	.short	(.L_8 - .L_7)
	.align		4
.L_7:
        /*0028*/ 	.word	index@(triton_poi_fused_convolution_gelu_0)
        /*002c*/ 	.word	0x00000000
.L_8:


//--------------------- .nv.info.triton_poi_fused_convolution_gelu_0 --------------------------
	.section	.nv.info.triton_poi_fused_convolution_gelu_0,"",@"SHT_CUDA_INFO"
	.sectionflags	@""
	.align	4


	//----- nvinfo : EIATTR_CUDA_API_VERSION
	.align		4
        /*0000*/ 	.byte	0x04, 0x37
        /*0002*/ 	.short	(.L_10 - .L_9)
.L_9:
        /*0004*/ 	.word	0x0000007c


	//----- nvinfo : EIATTR_KPARAM_INFO
	.align		4
.L_10:
        /*0008*/ 	.byte	0x04, 0x17
        /*000a*/ 	.short	(.L_12 - .L_11)
.L_11:
        /*000c*/ 	.word	0x00000000
        /*0010*/ 	.short	0x0003
        /*0012*/ 	.short	0x0018
        /*0014*/ 	.byte	0x00, 0xf0, 0x11, 0x00


	//----- nvinfo : EIATTR_KPARAM_INFO
	.align		4
.L_12:
        /*0018*/ 	.byte	0x04, 0x17
        /*001a*/ 	.short	(.L_14 - .L_13)
.L_13:
        /*001c*/ 	.word	0x00000000
        /*0020*/ 	.short	0x0002
        /*0022*/ 	.short	0x0010
        /*0024*/ 	.byte	0x00, 0xf4, 0x21, 0x00


	//----- nvinfo : EIATTR_KPARAM_INFO
	.align		4
.L_14:
        /*0028*/ 	.byte	0x04, 0x17
        /*002a*/ 	.short	(.L_16 - .L_15)
.L_15:
        /*002c*/ 	.word	0x00000000
        /*0030*/ 	.short	0x0001
        /*0032*/ 	.short	0x0008
        /*0034*/ 	.byte	0x00, 0xf4, 0x21, 0x00


	//----- nvinfo : EIATTR_KPARAM_INFO
	.align		4
.L_16:
        /*0038*/ 	.byte	0x04, 0x17
        /*003a*/ 	.short	(.L_18 - .L_17)
.L_17:
        /*003c*/ 	.word	0x00000000
        /*0040*/ 	.short	0x0000
        /*0042*/ 	.short	0x0000
        /*0044*/ 	.byte	0x00, 0xf4, 0x21, 0x00


	//----- nvinfo : EIATTR_SPARSE_MMA_MASK
	.align		4
.L_18:
        /*0048*/ 	.byte	0x03, 0x50
        /*004a*/ 	.short	0x0000


	//----- nvinfo : EIATTR_MAXREG_COUNT
	.align		4
        /*004c*/ 	.byte	0x03, 0x1b
        /*004e*/ 	.short	0x00ff


	//----- nvinfo : EIATTR_EXIT_INSTR_OFFSETS
	.align		4
        /*0050*/ 	.byte	0x04, 0x1c
        /*0052*/ 	.short	(.L_20 - .L_19)


	//   ....[0]....
.L_19:
        /*0054*/ 	.word	0x000005c0


	//   ....[1]....
        /*0058*/ 	.word	0x000005e0


	//----- nvinfo : EIATTR_REQNTID
	.align		4
.L_20:
        /*005c*/ 	.byte	0x04, 0x10
        /*005e*/ 	.short	(.L_22 - .L_21)
.L_21:
        /*0060*/ 	.word	0x00000020
        /*0064*/ 	.word	0x00000001
        /*0068*/ 	.word	0x00000001


	//----- nvinfo : EIATTR_CBANK_PARAM_SIZE
	.align		4
.L_22:
        /*006c*/ 	.byte	0x03, 0x19
        /*006e*/ 	.short	0x001c


	//----- nvinfo : EIATTR_PARAM_CBANK
	.align		4
        /*0070*/ 	.byte	0x04, 0x0a
        /*0072*/ 	.short	(.L_24 - .L_23)
	.align		4
.L_23:
        /*0074*/ 	.word	index@(.nv.constant0.triton_poi_fused_convolution_gelu_0)
        /*0078*/ 	.short	0x0210
        /*007a*/ 	.short	0x001c


	//----- nvinfo : EIATTR_SW_WAR
	.align		4
.L_24:
        /*007c*/ 	.byte	0x04, 0x36
        /*007e*/ 	.short	(.L_26 - .L_25)
.L_25:
        /*0080*/ 	.word	0x00000008
.L_26:


//--------------------- .nv.callgraph             --------------------------
	.section	.nv.callgraph,"",@"SHT_CUDA_CALLGRAPH"
	.align	4
	.sectionentsize	8
	.align		4
        /*0000*/ 	.word	0x00000000
	.align		4
        /*0004*/ 	.word	0xffffffff
	.align		4
        /*0008*/ 	.word	0x00000000
	.align		4
        /*000c*/ 	.word	0xfffffffe
	.align		4
        /*0010*/ 	.word	0x00000000
	.align		4
        /*0014*/ 	.word	0xfffffffd
	.align		4
        /*0018*/ 	.word	0x00000000
	.align		4
        /*001c*/ 	.word	0xfffffffc


//--------------------- .nv.constant4             --------------------------
	.section	.nv.constant4,"a",@progbits
	.align	8
	.align		8
.nv.constant4:
        /*0000*/ 	.dword	_$_str


//--------------------- .text.triton_poi_fused_convolution_gelu_0 --------------------------
	.section	.text.triton_poi_fused_convolution_gelu_0,"ax",@progbits
	.align	128
        .global         triton_poi_fused_convolution_gelu_0
        .type           triton_poi_fused_convolution_gelu_0,@function
        .size           triton_poi_fused_convolution_gelu_0,(.L_x_1 - triton_poi_fused_convolution_gelu_0)
        .other          triton_poi_fused_convolution_gelu_0,@"STO_CUDA_ENTRY STV_DEFAULT"
triton_poi_fused_convolution_gelu_0:
.text.triton_poi_fused_convolution_gelu_0:
[----:B------:R-:W0:Y:S02]  /*0000*/  LDC R1, c[0x0][0x28] ;  /* 0x00000a00ff017b82 */ /* 0x000e240000000800 */
[----:B------:R-:W1:Y:S01]  /*0010*/  S2R R0, SR_TID.X ;  /* 0x0000000000007919 */ /* 0x000e620000002100 */
[----:B------:R-:W2:Y:S01]  /*0020*/  LDC.64 R6, c[0x0][0x218] ;  /* 0x00008600ff067b82 */ /* 0x000ea20000000a00 */
[----:B------:R-:W-:Y:S01]  /*0030*/  CS2R R8, SRZ ;  /* 0x0000000000087805 */ /* 0x000fe2000001ff00 */
[----:B------:R-:W-:Y:S01]  /*0040*/  ULDC.64 UR4, c[0x0][0x208] ;  /* 0x0000820000047ab9 */ /* 0x000fe20000000a00 */
[----:B------:R-:W3:Y:S05]  /*0050*/  S2R R5, SR_CTAID.X ;  /* 0x0000000000057919 */ /* 0x000eea0000002500 */
[----:B------:R-:W4:Y:S01]  /*0060*/  LDC.64 R2, c[0x0][0x210] ;  /* 0x00008400ff027b82 */ /* 0x000f220000000a00 */
[----:B------:R-:W-:Y:S01]  /*0070*/  IMAD.MOV.U32 R11, RZ, RZ, -0x460a9f47 ;  /* 0xb9f560b9ff0b7424 */ /* 0x000fe200078e00ff */
[----:B------:R-:W-:Y:S01]  /*0080*/  MOV R10, 0x3bac840b ;  /* 0x3bac840b000a7802 */ /* 0x000fe20000000f00 */
[----:B------:R-:W-:Y:S01]  /*0090*/  ULDC.64 UR6, c[0x0][0x220] ;  /* 0x0000880000067ab9 */ /* 0x000fe20000000a00 */
[----:B-1----:R-:W-:-:S04]  /*00a0*/  SHF.L.U32 R0, R0, 0x1, RZ ;  /* 0x0000000100007819 */ /* 0x002fc800000006ff */
[----:B------:R-:W-:Y:S02]  /*00b0*/  LOP3.LUT R0, R0, 0x3e, RZ, 0xc0, !PT ;  /* 0x0000003e00007812 */ /* 0x000fe400078ec0ff */
[----:B---3--:R-:W-:Y:S02]  /*00c0*/  SHF.R.S32.HI R4, RZ, 0x19, R5 ;  /* 0x00000019ff047819 */ /* 0x008fe40000011405 */
[----:B------:R-:W-:Y:S02]  /*00d0*/  LEA R0, R5, R0, 0x6 ;  /* 0x0000000005007211 */ /* 0x000fe400078e30ff */
[----:B------:R-:W-:Y:S02]  /*00e0*/  SGXT R5, R4, 0x1 ;  /* 0x000000010405781a */ /* 0x000fe40000000200 */
[C---:B------:R-:W-:Y:S01]  /*00f0*/  ISETP.GE.AND P0, PT, R0.reuse, 0x40, PT ;  /* 0x000000400000780c */ /* 0x040fe20003f06270 */
[----:B----4-:R-:W-:Y:S01]  /*0100*/  IMAD.WIDE R2, R0, 0x4, R2 ;  /* 0x0000000400027825 */ /* 0x010fe200078e0202 */
[----:B------:R-:W-:-:S04]  /*0110*/  LEA.HI R5, R5, R0, RZ, 0x2 ;  /* 0x0000000005057211 */ /* 0x000fc800078f10ff */
[----:B------:R-:W-:-:S05]  /*0120*/  SHF.R.S32.HI R5, RZ, 0x2, R5 ;  /* 0x00000002ff057819 */ /* 0x000fca0000011405 */
[----:B--2---:R-:W-:Y:S01]  /*0130*/  IMAD.WIDE R6, R5, 0x4, R6 ;  /* 0x0000000405067825 */ /* 0x004fe200078e0206 */
[----:B------:R-:W-:-:S04]  /*0140*/  CS2R R4, SRZ ;  /* 0x0000000000047805 */ /* 0x000fc8000001ff00 */
[----:B------:R-:W2:Y:S04]  /*0150*/  @!P0 LDG.E.EL R8, desc[UR4][R6.64] ;  /* 0x0000000406088981 */ /* 0x000ea8000c2e1900 */
[----:B------:R-:W2:Y:S04]  /*0160*/  @!P0 LDG.E.64 R4, desc[UR4][R2.64] ;  /* 0x0000000402048981 */ /* 0x000ea8000c1e1b00 */
[----:B------:R1:W3:Y:S02]  /*0170*/  @!P0 LDG.E.EL R9, desc[UR4][R6.64] ;  /* 0x0000000406098981 */ /* 0x0002e4000c2e1900 */
[----:B-1----:R-:W-:Y:S01]  /*0180*/  HFMA2.MMA R6, -RZ, RZ, 0.470947265625, -12.46875 ;  /* 0x3789ca3cff067435 */ /* 0x002fe200000001ff */
[----:B------:R-:W-:-:S02]  /*0190*/  IMAD.MOV.U32 R7, RZ, RZ, -0x460a9f47 ;  /* 0xb9f560b9ff077424 */ /* 0x000fc400078e00ff */
[----:B--2---:R-:W-:-:S04]  /*01a0*/  FADD R5, R8, R5 ;  /* 0x0000000508057221 */ /* 0x004fc80000000000 */
[----:B------:R-:W-:Y:S01]  /*01b0*/  FMUL R16, R5, 0.70710676908493041992 ;  /* 0x3f3504f305107820 */ /* 0x000fe20000400000 */
[----:B---3--:R-:W-:-:S03]  /*01c0*/  FADD R4, R9, R4 ;  /* 0x0000000409047221 */ /* 0x008fc60000000000 */
[----:B------:R-:W-:Y:S01]  /*01d0*/  FADD.FTZ R13, |R16|, -RZ ;  /* 0x800000ff100d7221 */ /* 0x000fe20000010200 */
[----:B------:R-:W-:-:S04]  /*01e0*/  FMUL R14, R4, 0.70710676908493041992 ;  /* 0x3f3504f3040e7820 */ /* 0x000fc80000400000 */
[----:B------:R-:W-:Y:S01]  /*01f0*/  FSETP.GE.AND P2, PT, R13, 1.0029599666595458984, PT ;  /* 0x3f8060fe0d00780b */ /* 0x000fe20003f46000 */
[----:B------:R-:W-:Y:S01]  /*0200*/  FADD.FTZ R9, |R14|, -RZ ;  /* 0x800000ff0e097221 */ /* 0x000fe20000010200 */
[----:B------:R-:W-:-:S04]  /*0210*/  HFMA2.MMA R8, -RZ, RZ, 0.470947265625, -12.46875 ;  /* 0x3789ca3cff087435 */ /* 0x000fc800000001ff */
[----:B------:R-:W-:-:S07]  /*0220*/  FSETP.GE.AND P1, PT, R9, 1.0029599666595458984, PT ;  /* 0x3f8060fe0900780b */ /* 0x000fce0003f26000 */
[----:B------:R-:W-:Y:S01]  /*0230*/  @!P2 MOV R8, 0x38b1e96a ;  /* 0x38b1e96a0008a802 */ /* 0x000fe20000000f00 */
[----:B------:R-:W-:Y:S01]  /*0240*/  @!P2 FMUL R13, R16, R16 ;  /* 0x00000010100da220 */ /* 0x000fe20000400000 */
[----:B------:R-:W-:Y:S02]  /*0250*/  @!P2 MOV R11, 0xba574d20 ;  /* 0xba574d20000ba802 */ /* 0x000fe40000000f00 */
[----:B------:R-:W-:-:S03]  /*0260*/  @!P2 MOV R10, 0x3baad5ea ;  /* 0x3baad5ea000aa802 */ /* 0x000fc60000000f00 */
[----:B------:R-:W-:Y:S01]  /*0270*/  FFMA.FTZ R15, R13, R8, R11 ;  /* 0x000000080d0f7223 */ /* 0x000fe2000001000b */
[----:B------:R-:W-:Y:S01]  /*0280*/  HFMA2.MMA R8, -RZ, RZ, 0.958984375, -6.1690807342529296875e-05 ;  /* 0x3bac840bff087435 */ /* 0x000fe200000001ff */
[----:B------:R-:W-:Y:S01]  /*0290*/  @!P1 MOV R6, 0x38b1e96a ;  /* 0x38b1e96a00069802 */ /* 0x000fe20000000f00 */
[----:B------:R-:W-:Y:S02]  /*02a0*/  @!P1 IMAD.MOV.U32 R7, RZ, RZ, -0x45a8b2e0 ;  /* 0xba574d20ff079424 */ /* 0x000fe400078e00ff */
[----:B------:R-:W-:Y:S01]  /*02b0*/  @!P1 FMUL R9, R14, R14 ;  /* 0x0000000e0e099220 */ /* 0x000fe20000400000 */
[----:B------:R-:W-:Y:S01]  /*02c0*/  HFMA2.MMA R11, -RZ, RZ, -1.26171875, -2.110004425048828125e-05 ;  /* 0xbd0c8162ff0b7435 */ /* 0x000fe200000001ff */
[----:B------:R-:W-:Y:S01]  /*02d0*/  FFMA.FTZ R12, R15, R13, R10 ;  /* 0x0000000d0f0c7223 */ /* 0x000fe2000001000a */
[----:B------:R-:W-:Y:S01]  /*02e0*/  @!P1 MOV R8, 0x3baad5ea ;  /* 0x3baad5ea00089802 */ /* 0x000fe20000000f00 */
[----:B------:R-:W-:Y:S01]  /*02f0*/  FFMA.FTZ R7, R9, R6, R7 ;  /* 0x0000000609077223 */ /* 0x000fe20000010007 */
[----:B------:R-:W-:Y:S01]  /*0300*/  HFMA2.MMA R10, -RZ, RZ, 1.52734375, -41152 ;  /* 0x3e1cf906ff0a7435 */ /* 0x000fe200000001ff */
[----:B------:R-:W-:Y:S01]  /*0310*/  IMAD.MOV.U32 R6, RZ, RZ, -0x42f37e9e ;  /* 0xbd0c8162ff067424 */ /* 0x000fe200078e00ff */
[----:B------:R-:W-:Y:S01]  /*0320*/  @!P2 MOV R11, 0xbcdc1be7 ;  /* 0xbcdc1be7000ba802 */ /* 0x000fe20000000f00 */
[----:B------:R-:W-:-:S02]  /*0330*/  @!P1 IMAD.MOV.U32 R6, RZ, RZ, -0x4323e419 ;  /* 0xbcdc1be7ff069424 */ /* 0x000fc400078e00ff */
[----:B------:R-:W-:Y:S01]  /*0340*/  FFMA.FTZ R7, R7, R9, R8 ;  /* 0x0000000907077223 */ /* 0x000fe20000010008 */
[----:B------:R-:W-:Y:S01]  /*0350*/  HFMA2.MMA R8, -RZ, RZ, 1.853515625, -0.00091457366943359375 ;  /* 0x3f6a937eff087435 */ /* 0x000fe200000001ff */
[----:B------:R-:W-:Y:S01]  /*0360*/  @!P2 MOV R10, 0x3de718af ;  /* 0x3de718af000aa802 */ /* 0x000fe20000000f00 */
[----:B------:R-:W-:Y:S01]  /*0370*/  FFMA.FTZ R15, R12, R13, R11 ;  /* 0x0000000d0c0f7223 */ /* 0x000fe2000001000b */
[----:B------:R-:W-:Y:S01]  /*0380*/  FFMA.FTZ R11, R7, R9, R6 ;  /* 0x00000009070b7223 */ /* 0x000fe20000010006 */
[----:B------:R-:W-:Y:S02]  /*0390*/  HFMA2.MMA R6, -RZ, RZ, 1.52734375, -41152 ;  /* 0x3e1cf906ff067435 */ /* 0x000fe400000001ff */
[----:B------:R-:W-:Y:S02]  /*03a0*/  @!P2 IMAD.MOV.U32 R8, RZ, RZ, -0x413f6c54 ;  /* 0xbec093acff08a424 */ /* 0x000fe400078e00ff */
[----:B------:R-:W-:Y:S01]  /*03b0*/  FFMA.FTZ R15, R15, R13, R10 ;  /* 0x0000000d0f0f7223 */ /* 0x000fe2000001000a */
[----:B------:R-:W-:Y:S01]  /*03c0*/  HFMA2.MMA R7, -RZ, RZ, 1.853515625, -0.00091457366943359375 ;  /* 0x3f6a937eff077435 */ /* 0x000fe200000001ff */
[----:B------:R-:W-:-:S02]  /*03d0*/  @!P1 MOV R6, 0x3de718af ;  /* 0x3de718af00069802 */ /* 0x000fc40000000f00 */
[----:B------:R-:W-:Y:S01]  /*03e0*/  FFMA.FTZ R15, R15, R13, R8 ;  /* 0x0000000d0f0f7223 */ /* 0x000fe20000010008 */
[----:B------:R-:W-:Y:S02]  /*03f0*/  HFMA2.MMA R8, -RZ, RZ, 1.78125, -136.25 ;  /* 0x3f20d842ff087435 */ /* 0x000fe400000001ff */
[----:B------:R-:W-:Y:S01]  /*0400*/  @!P1 MOV R7, 0xbec093ac ;  /* 0xbec093ac00079802 */ /* 0x000fe20000000f00 */
[-C--:B------:R-:W-:Y:S01]  /*0410*/  FFMA.FTZ R6, R11, R9.reuse, R6 ;  /* 0x000000090b067223 */ /* 0x080fe20000010006 */
[----:B------:R-:W-:Y:S01]  /*0420*/  MOV R10, 0x3f20d842 ;  /* 0x3f20d842000a7802 */ /* 0x000fe20000000f00 */
[----:B------:R-:W-:Y:S01]  /*0430*/  @!P2 IMAD.MOV.U32 R10, RZ, RZ, 0x3e0375d3 ;  /* 0x3e0375d3ff0aa424 */ /* 0x000fe200078e00ff */
[----:B------:R-:W-:Y:S01]  /*0440*/  @!P1 MOV R8, 0x3e0375d3 ;  /* 0x3e0375d300089802 */ /* 0x000fe20000000f00 */
[----:B------:R-:W-:Y:S01]  /*0450*/  FFMA.FTZ R7, R6, R9, R7 ;  /* 0x0000000906077223 */ /* 0x000fe20000010007 */
[----:B------:R-:W-:Y:S01]  /*0460*/  FSEL R11, -R13, R16, P2 ;  /* 0x000000100d0b7208 */ /* 0x000fe20001000100 */
[----:B------:R-:W-:Y:S01]  /*0470*/  FFMA.FTZ R10, R15, R13, R10 ;  /* 0x0000000d0f0a7223 */ /* 0x000fe2000001000a */
[----:B------:R-:W-:Y:S01]  /*0480*/  FSEL R6, -R9, R14, P1 ;  /* 0x0000000e09067208 */ /* 0x000fe20000800100 */
[----:B------:R-:W-:-:S02]  /*0490*/  FFMA.FTZ R7, R7, R9, R8 ;  /* 0x0000000907077223 */ /* 0x000fc40000010008 */
[----:B------:R-:W-:Y:S02]  /*04a0*/  FFMA.FTZ R10, R10, R11, R11 ;  /* 0x0000000b0a0a7223 */ /* 0x000fe4000001000b */
[----:B------:R-:W-:Y:S02]  /*04b0*/  FFMA.FTZ R8, R7, R6, R6 ;  /* 0x0000000607087223 */ /* 0x000fe40000010006 */
[----:B------:R-:W1:Y:S08]  /*04c0*/  @P2 MUFU.EX2 R9, R10 ;  /* 0x0000000a00092308 */ /* 0x000e700000000800 */
[----:B------:R-:W2:Y:S01]  /*04d0*/  @P1 MUFU.EX2 R6, R8 ;  /* 0x0000000800061308 */ /* 0x000ea20000000800 */
[----:B-1----:R-:W-:Y:S01]  /*04e0*/  @P2 FADD R9, -R9, 1 ;  /* 0x3f80000009092421 */ /* 0x002fe20000000100 */
[----:B------:R-:W-:Y:S01]  /*04f0*/  SHF.R.S32.HI R7, RZ, 0x1f, R0 ;  /* 0x0000001fff077819 */ /* 0x000fe20000011400 */
[----:B--2---:R-:W-:-:S03]  /*0500*/  @P1 FADD R6, -R6, 1 ;  /* 0x3f80000006061421 */ /* 0x004fc60000000100 */
[----:B------:R-:W-:Y:S02]  /*0510*/  @P2 LOP3.LUT R10, R9, 0x80000000, R16, 0xf8, !PT ;  /* 0x80000000090a2812 */ /* 0x000fe400078ef810 */
[----:B------:R-:W-:Y:S02]  /*0520*/  @P1 LOP3.LUT R8, R6, 0x80000000, R14, 0xf8, !PT ;  /* 0x8000000006081812 */ /* 0x000fe400078ef80e */
[----:B------:R-:W-:Y:S01]  /*0530*/  LEA R6, P1, R0, UR6, 0x2 ;  /* 0x0000000600067c11 */ /* 0x000fe2000f8210ff */
[----:B------:R-:W-:Y:S01]  /*0540*/  FMUL R9, R5, 0.5 ;  /* 0x3f00000005097820 */ /* 0x000fe20000400000 */
[----:B------:R-:W-:Y:S01]  /*0550*/  FMUL R11, R4, 0.5 ;  /* 0x3f000000040b7820 */ /* 0x000fe20000400000 */
[----:B------:R-:W-:Y:S01]  /*0560*/  FADD R10, R10, 1 ;  /* 0x3f8000000a0a7421 */ /* 0x000fe20000000000 */
[----:B------:R-:W-:Y:S01]  /*0570*/  FADD R8, R8, 1 ;  /* 0x3f80000008087421 */ /* 0x000fe20000000000 */
[----:B------:R-:W-:Y:S01]  /*0580*/  LEA.HI.X R7, R0, UR7, R7, 0x2, P1 ;  /* 0x0000000700077c11 */ /* 0x000fe200088f1407 */
[----:B------:R1:W-:Y:S01]  /*0590*/  @!P0 STG.E.64 desc[UR4][R2.64], R4 ;  /* 0x0000000402008986 */ /* 0x0003e2000c101b04 */
[----:B------:R-:W-:Y:S01]  /*05a0*/  FMUL R9, R9, R10 ;  /* 0x0000000a09097220 */ /* 0x000fe20000400000 */
[----:B------:R-:W-:Y:S01]  /*05b0*/  FMUL R8, R11, R8 ;  /* 0x000000080b087220 */ /* 0x000fe20000400000 */
[----:B------:R-:W-:Y:S06]  /*05c0*/  @P0 EXIT ;  /* 0x000000000000094d */ /* 0x000fec0003800000 */
[----:B------:R-:W-:Y:S01]  /*05d0*/  STG.E.64 desc[UR4][R6.64], R8 ;  /* 0x0000000806007986 */ /* 0x000fe2000c101b04 */
[----:B------:R-:W-:Y:S05]  /*05e0*/  EXIT ;  /* 0x000000000000794d */ /* 0x000fea0003800000 */
.L_x_0:
[----:B------:R-:W-:-:S00]  /*05f0*/  BRA `(.L_x_0) ;  /* 0xfffffffc00fc7947 */ /* 0x000fc0000383ffff */
[----:B------:R-:W-:-:S00]  /*0600*/  NOP ;  /* 0x0000000000007918 */ /* 0x000fc00000000000 */
[----:B------:R-:W-:-:S00]  /*0610*/  NOP ;  /* 0x0000000000007918 */ /* 0x000fc00000000000 */
[----:B------:R-:W-:-:S00]  /*0620*/  NOP ;  /* 0x0000000000007918 */ /* 0x000fc00000000000 */
[----:B------:R-:W-:-:S00]  /*0630*/  NOP ;  /* 0x0000000000007918 */ /* 0x000fc00000000000 */
[----:B------:R-:W-:-:S00]  /*0640*/  NOP ;  /* 0x0000000000007918 */ /* 0x000fc00000000000 */
[----:B------:R-:W-:-:S00]  /*0650*/  NOP ;  /* 0x0000000000007918 */ /* 0x000fc00000000000 */
[----:B------:R-:W-:-:S00]  /*0660*/  NOP ;  /* 0x0000000000007918 */ /* 0x000fc00000000000 */
[----:B------:R-:W-:-:S00]  /*0670*/  NOP ;  /* 0x0000000000007918 */ /* 0x000fc00000000000 */
.L_x_1:


//--------------------- .nv.global.init           --------------------------
	.section	.nv.global.init,"aw",@progbits
.nv.global.init:
	.type		_$_str,@object
	.size		_$_str,(.L_0 - _$_str)
_$_str:
        /*0000*/ 	.byte	0x5f, 0x5f, 0x43, 0x55, 0x44, 0x41, 0x5f, 0x46, 0x54, 0x5a, 0x00
.L_0:


//--------------------- .nv.constant0.triton_poi_fused_convolution_gelu_0 --------------------------
	.section	.nv.constant0.triton_poi_fused_convolution_gelu_0,"a",@progbits
	.sectionflags	@""
	.align	4
.nv.constant0.triton_poi_fused_convolution_gelu_0:
	.zero		556
